//
// Generated by NVIDIA NVVM Compiler
//
// Compiler Build ID: CL-36424714
// Cuda compilation tools, release 13.0, V13.0.88
// Based on NVVM 20.0.0
//

.version 9.0
.target sm_100
.address_size 64

	// .globl	_Z12histo_kernelPjlS_i
// _ZZ12histo_kernelPjlS_iE7s_histo has been demoted

.visible .entry _Z12histo_kernelPjlS_i(
	.param .u64 .ptr .align 1 _Z12histo_kernelPjlS_i_param_0,
	.param .u64 _Z12histo_kernelPjlS_i_param_1,
	.param .u64 .ptr .align 1 _Z12histo_kernelPjlS_i_param_2,
	.param .u32 _Z12histo_kernelPjlS_i_param_3
)
{
	.reg .pred 	%p<7>;
	.reg .b32 	%r<34>;
	.reg .b64 	%rd<14>;
	// demoted variable
	.shared .align 4 .b8 _ZZ12histo_kernelPjlS_iE7s_histo[1024];
	ld.param.u64 	%rd6, [_Z12histo_kernelPjlS_i_param_0];
	ld.param.u64 	%rd7, [_Z12histo_kernelPjlS_i_param_1];
	ld.param.u64 	%rd8, [_Z12histo_kernelPjlS_i_param_2];
	ld.param.u32 	%r13, [_Z12histo_kernelPjlS_i_param_3];
	mov.u32 	%r33, %tid.x;
	setp.ge.s32 	%p1, %r33, %r13;
	@%p1 bra 	$L__BB0_3;
	mov.u32 	%r2, %ntid.x;
	mov.u32 	%r15, _ZZ12histo_kernelPjlS_iE7s_histo;
	mov.u32 	%r31, %r33;
$L__BB0_2:
	shl.b32 	%r14, %r31, 2;
	add.s32 	%r16, %r15, %r14;
	mov.b32 	%r17, 0;
	st.shared.u32 	[%r16], %r17;
	add.s32 	%r31, %r31, %r2;
	setp.lt.s32 	%p2, %r31, %r13;
	@%p2 bra 	$L__BB0_2;
$L__BB0_3:
	bar.sync 	0;
	mov.u32 	%r5, %ntid.x;
	mov.u32 	%r18, %ctaid.x;
	mad.lo.s32 	%r32, %r18, %r5, %r33;
	cvt.s64.s32 	%rd13, %r32;
	setp.le.s64 	%p3, %rd7, %rd13;
	@%p3 bra 	$L__BB0_6;
	div.s32 	%r7, 1024, %r13;
	cvta.to.global.u64 	%rd2, %rd6;
	mov.u32 	%r19, %nctaid.x;
	mul.lo.s32 	%r8, %r5, %r19;
$L__BB0_5:
	shl.b64 	%rd9, %rd13, 2;
	add.s64 	%rd10, %rd2, %rd9;
	ld.global.u32 	%r20, [%rd10];
	div.u32 	%r21, %r20, %r7;
	shl.b32 	%r22, %r21, 2;
	mov.u32 	%r23, _ZZ12histo_kernelPjlS_iE7s_histo;
	add.s32 	%r24, %r23, %r22;
	atom.shared.add.u32 	%r25, [%r24], 1;
	add.s32 	%r32, %r32, %r8;
	cvt.s64.s32 	%rd13, %r32;
	setp.gt.s64 	%p4, %rd7, %rd13;
	@%p4 bra 	$L__BB0_5;
$L__BB0_6:
	setp.ge.s32 	%p5, %r33, %r13;
	bar.sync 	0;
	@%p5 bra 	$L__BB0_9;
	cvta.to.global.u64 	%rd5, %rd8;
	mov.u32 	%r27, _ZZ12histo_kernelPjlS_iE7s_histo;
$L__BB0_8:
	mul.wide.s32 	%rd11, %r33, 4;
	add.s64 	%rd12, %rd5, %rd11;
	shl.b32 	%r26, %r33, 2;
	add.s32 	%r28, %r27, %r26;
	ld.shared.u32 	%r29, [%r28];
	atom.global.add.u32 	%r30, [%rd12], %r29;
	add.s32 	%r33, %r33, %r5;
	setp.lt.s32 	%p6, %r33, %r13;
	@%p6 bra 	$L__BB0_8;
$L__BB0_9:
	ret;

}


// ===== COMPILED SASS (sm_100) =====

	.target	sm_100

	.elftype	@"ET_EXEC"


//--------------------- .note.nv.tkinfo           --------------------------
	.section	.note.nv.tkinfo,"",@"SHT_NOTE"
	.sectionflags	@"SHF_NOTE_NV_TKINFO"
	.tkinfo
        /*0018*/ 	.word	0x00000002
        /*0030*/ 	.string	""
        /*0030*/ 	.string	"ptxas"
        /*0030*/ 	.string	"Cuda compilation tools, release 13.0, V13.0.88"
        /*0030*/ 	.string	"Build cuda_13.0.r13.0/compiler.36424714_0"
        /*0030*/ 	.string	"-arch sm_100 -m 64 "



//--------------------- .note.nv.cuinfo           --------------------------
	.section	.note.nv.cuinfo,"",@"SHT_NOTE"
	.sectionflags	@"SHF_NOTE_NV_CUINFO"
        /*0018*/ 	.short	0x0002
        /*001a*/ 	.short	0x0064
        /*001c*/ 	.short	0x0082
	.zero		2


//--------------------- .nv.info                  --------------------------
	.section	.nv.info,"",@"SHT_CUDA_INFO"
	.align	4


	//----- nvinfo : EIATTR_REGCOUNT
	.align		4
        /*0000*/ 	.byte	0x04, 0x2f
        /*0002*/ 	.short	(.L_1 - .L_0)
	.align		4
.L_0:
        /*0004*/ 	.word	index@(_Z12histo_kernelPjlS_i)
        /*0008*/ 	.word	0x00000012


	//----- nvinfo : EIATTR_FRAME_SIZE
	.align		4
.L_1:
        /*000c*/ 	.byte	0x04, 0x11
        /*000e*/ 	.short	(.L_3 - .L_2)
	.align		4
.L_2:
        /*0010*/ 	.word	index@(_Z12histo_kernelPjlS_i)
        /*0014*/ 	.word	0x00000000


	//----- nvinfo : EIATTR_MIN_STACK_SIZE
	.align		4
.L_3:
        /*0018*/ 	.byte	0x04, 0x12
        /*001a*/ 	.short	(.L_5 - .L_4)
	.align		4
.L_4:
        /*001c*/ 	.word	index@(_Z12histo_kernelPjlS_i)
        /*0020*/ 	.word	0x00000000
.L_5:


//--------------------- .nv.compat                --------------------------
	.section	.nv.compat,"",@"SHT_CUDA_COMPAT_INFO"
	.align	4
        /*0000*/ 	.byte	0x02, 0x09, 0x00, 0x00, 0x02, 0x02, 0x01, 0x00, 0x02, 0x05, 0x05, 0x00, 0x03, 0x07, 0x01, 0x01
        /*0010*/ 	.byte	0x02, 0x03, 0x00, 0x00, 0x02, 0x06, 0x01, 0x00, 0x04, 0x0b, 0x08, 0x00, 0x09, 0x00, 0x00, 0x00
        /*0020*/ 	.byte	0x00, 0x00, 0x00, 0x00


//--------------------- .nv.info._Z12histo_kernelPjlS_i --------------------------
	.section	.nv.info._Z12histo_kernelPjlS_i,"",@"SHT_CUDA_INFO"
	.sectionflags	@""
	.align	4


	//----- nvinfo : EIATTR_CUDA_API_VERSION
	.align		4
        /*0000*/ 	.byte	0x04, 0x37
        /*0002*/ 	.short	(.L_7 - .L_6)
.L_6:
        /*0004*/ 	.word	0x00000082


	//----- nvinfo : EIATTR_KPARAM_INFO
	.align		4
.L_7:
        /*0008*/ 	.byte	0x04, 0x17
        /*000a*/ 	.short	(.L_9 - .L_8)
.L_8:
        /*000c*/ 	.word	0x00000000
        /*0010*/ 	.short	0x0003
        /*0012*/ 	.short	0x0018
        /*0014*/ 	.byte	0x00, 0xf0, 0x11, 0x00


	//----- nvinfo : EIATTR_KPARAM_INFO
	.align		4
.L_9:
        /*0018*/ 	.byte	0x04, 0x17
        /*001a*/ 	.short	(.L_11 - .L_10)
.L_10:
        /*001c*/ 	.word	0x00000000
        /*0020*/ 	.short	0x0002
        /*0022*/ 	.short	0x0010
        /*0024*/ 	.byte	0x00, 0xf5, 0x21, 0x00


	//----- nvinfo : EIATTR_KPARAM_INFO
	.align		4
.L_11:
        /*0028*/ 	.byte	0x04, 0x17
        /*002a*/ 	.short	(.L_13 - .L_12)
.L_12:
        /*002c*/ 	.word	0x00000000
        /*0030*/ 	.short	0x0001
        /*0032*/ 	.short	0x0008
        /*0034*/ 	.byte	0x00, 0xf0, 0x21, 0x00


	//----- nvinfo : EIATTR_KPARAM_INFO
	.align		4
.L_13:
        /*0038*/ 	.byte	0x04, 0x17
        /*003a*/ 	.short	(.L_15 - .L_14)
.L_14:
        /*003c*/ 	.word	0x00000000
        /*0040*/ 	.short	0x0000
        /*0042*/ 	.short	0x0000
        /*0044*/ 	.byte	0x00, 0xf5, 0x21, 0x00


	//----- nvinfo : EIATTR_SPARSE_MMA_MASK
	.align		4
.L_15:
        /*0048*/ 	.byte	0x03, 0x50
        /*004a*/ 	.short	0x0000


	//----- nvinfo : EIATTR_MAXREG_COUNT
	.align		4
        /*004c*/ 	.byte	0x03, 0x1b
        /*004e*/ 	.short	0x00ff


	//----- nvinfo : EIATTR_NUM_BARRIERS
	.align		4
        /*0050*/ 	.byte	0x02, 0x4c
        /*0052*/ 	.byte	0x01
	.zero		1


	//----- nvinfo : EIATTR_MERCURY_ISA_VERSION
	.align		4
        /*0054*/ 	.byte	0x03, 0x5f
        /*0056*/ 	.short	0x0101


	//----- nvinfo : EIATTR_VRC_CTA_INIT_COUNT
	.align		4
        /*0058*/ 	.byte	0x02, 0x4a
	.zero		1
	.zero		1


	//----- nvinfo : EIATTR_EXIT_INSTR_OFFSETS
	.align		4
        /*005c*/ 	.byte	0x04, 0x1c
        /*005e*/ 	.short	(.L_17 - .L_16)


	//   ....[0]....
.L_16:
        /*0060*/ 	.word	0x000005a0


	//   ....[1]....
        /*0064*/ 	.word	0x00000660


	//----- nvinfo : EIATTR_CRS_STACK_SIZE
	.align		4
.L_17:
        /*0068*/ 	.byte	0x04, 0x1e
        /*006a*/ 	.short	(.L_19 - .L_18)
.L_18:
        /*006c*/ 	.word	0x00000000


	//----- nvinfo : EIATTR_CBANK_PARAM_SIZE
	.align		4
.L_19:
        /*0070*/ 	.byte	0x03, 0x19
        /*0072*/ 	.short	0x001c


	//----- nvinfo : EIATTR_PARAM_CBANK
	.align		4
        /*0074*/ 	.byte	0x04, 0x0a
        /*0076*/ 	.short	(.L_21 - .L_20)
	.align		4
.L_20:
        /*0078*/ 	.word	index@(.nv.constant0._Z12histo_kernelPjlS_i)
        /*007c*/ 	.short	0x0380
        /*007e*/ 	.short	0x001c


	//----- nvinfo : EIATTR_SW_WAR
	.align		4
.L_21:
        /*0080*/ 	.byte	0x04, 0x36
        /*0082*/ 	.short	(.L_23 - .L_22)
.L_22:
        /*0084*/ 	.word	0x00000008
.L_23:


//--------------------- .nv.callgraph             --------------------------
	.section	.nv.callgraph,"",@"SHT_CUDA_CALLGRAPH"
	.align	4
	.sectionentsize	8
	.align		4
        /*0000*/ 	.word	0x00000000
	.align		4
        /*0004*/ 	.word	0xffffffff
	.align		4
        /*0008*/ 	.word	0x00000000
	.align		4
        /*000c*/ 	.word	0xfffffffe
	.align		4
        /*0010*/ 	.word	0x00000000
	.align		4
        /*0014*/ 	.word	0xfffffffd
	.align		4
        /*0018*/ 	.word	0x00000000
	.align		4
        /*001c*/ 	.word	0xfffffffc


//--------------------- .text._Z12histo_kernelPjlS_i --------------------------
	.section	.text._Z12histo_kernelPjlS_i,"ax",@progbits
	.align	128
        .global         _Z12histo_kernelPjlS_i
        .type           _Z12histo_kernelPjlS_i,@function
        .size           _Z12histo_kernelPjlS_i,(.L_x_8 - _Z12histo_kernelPjlS_i)
        .other          _Z12histo_kernelPjlS_i,@"STO_CUDA_ENTRY STV_DEFAULT"
_Z12histo_kernelPjlS_i:
.text._Z12histo_kernelPjlS_i:
[----:B------:R-:W-:Y:S01]  /*0000*/  LDC R1, c[0x0][0x37c] ;  /* 0x0000df00ff017b82 */ /* 0x000fe20000000800 */
[----:B------:R-:W0:Y:S07]  /*0010*/  S2R R0, SR_TID.X ;  /* 0x0000000000007919 */ /* 0x000e2e0000002100 */
[----:B------:R-:W0:Y:S01]  /*0020*/  LDC R3, c[0x0][0x398] ;  /* 0x0000e600ff037b82 */ /* 0x000e220000000800 */
[----:B------:R-:W-:Y:S01]  /*0030*/  BSSY.RECONVERGENT B0, `(.L_x_0) ;  /* 0x000000e000007945 */ /* 0x000fe20003800200 */
[----:B------:R-:W1:Y:S01]  /*0040*/  S2R R9, SR_CTAID.X ;  /* 0x0000000000097919 */ /* 0x000e620000002500 */
[----:B0-----:R-:W-:-:S13]  /*0050*/  ISETP.GE.AND P0, PT, R0, R3, PT ;  /* 0x000000030000720c */ /* 0x001fda0003f06270 */
[----:B-1----:R-:W-:Y:S05]  /*0060*/  @P0 BRA `(.L_x_1) ;  /* 0x0000000000280947 */ /* 0x002fea0003800000 */
[----:B------:R-:W0:Y:S01]  /*0070*/  S2R R5, SR_CgaCtaId ;  /* 0x0000000000057919 */ /* 0x000e220000008800 */
[----:B------:R-:W1:Y:S01]  /*0080*/  LDC R7, c[0x0][0x360] ;  /* 0x0000d800ff077b82 */ /* 0x000e620000000800 */
[----:B------:R-:W-:Y:S01]  /*0090*/  MOV R2, 0x400 ;  /* 0x0000040000027802 */ /* 0x000fe20000000f00 */
[----:B------:R-:W-:-:S03]  /*00a0*/  IMAD.MOV.U32 R4, RZ, RZ, R0 ;  /* 0x000000ffff047224 */ /* 0x000fc600078e0000 */
[----:B0-----:R-:W-:-:S07]  /*00b0*/  LEA R2, R5, R2, 0x18 ;  /* 0x0000000205027211 */ /* 0x001fce00078ec0ff */
.L_x_2:
[----:B------:R-:W-:Y:S02]  /*00c0*/  IMAD R5, R4, 0x4, R2 ;  /* 0x0000000404057824 */ /* 0x000fe400078e0202 */
[----:B-1----:R-:W-:-:S03]  /*00d0*/  IMAD.IADD R4, R7, 0x1, R4 ;  /* 0x0000000107047824 */ /* 0x002fc600078e0204 */
[----:B------:R0:W-:Y:S02]  /*00e0*/  STS [R5], RZ ;  /* 0x000000ff05007388 */ /* 0x0001e40000000800 */
[----:B------:R-:W-:-:S13]  /*00f0*/  ISETP.GE.AND P0, PT, R4, R3, PT ;  /* 0x000000030400720c */ /* 0x000fda0003f06270 */
[----:B0-----:R-:W-:Y:S05]  /*0100*/  @!P0 BRA `(.L_x_2) ;  /* 0xfffffffc00ec8947 */ /* 0x001fea000383ffff */
.L_x_1:
[----:B------:R-:W-:Y:S05]  /*0110*/  BSYNC.RECONVERGENT B0 ;  /* 0x0000000000007941 */ /* 0x000fea0003800200 */
.L_x_0:
[----:B------:R-:W0:Y:S01]  /*0120*/  LDCU UR6, c[0x0][0x360] ;  /* 0x00006c00ff0677ac */ /* 0x000e220008000800 */
[----:B------:R-:W-:Y:S01]  /*0130*/  BAR.SYNC.DEFER_BLOCKING 0x0 ;  /* 0x0000000000007b1d */ /* 0x000fe20000010000 */
[----:B------:R-:W-:-:S05]  /*0140*/  ISETP.GE.AND P1, PT, R0, R3, PT ;  /* 0x000000030000720c */ /* 0x000fca0003f26270 */
[----:B------:R-:W1:Y:S01]  /*0150*/  LDCU.64 UR4, c[0x0][0x388] ;  /* 0x00007100ff0477ac */ /* 0x000e620008000a00 */
[----:B------:R-:W-:Y:S01]  /*0160*/  BSSY.RECONVERGENT B0, `(.L_x_3) ;  /* 0x0000042000007945 */ /* 0x000fe20003800200 */
[----:B------:R-:W2:Y:S01]  /*0170*/  LDCU.64 UR8, c[0x0][0x358] ;  /* 0x00006b00ff0877ac */ /* 0x000ea20008000a00 */
[----:B------:R-:W3:Y:S01]  /*0180*/  LDCU.64 UR10, c[0x0][0x380] ;  /* 0x00007000ff0a77ac */ /* 0x000ee20008000a00 */
[----:B0-----:R-:W-:-:S05]  /*0190*/  IMAD R2, R9, UR6, R0 ;  /* 0x0000000609027c24 */ /* 0x001fca000f8e0200 */
[----:B------:R-:W-:Y:S02]  /*01a0*/  SHF.R.S32.HI R4, RZ, 0x1f, R2 ;  /* 0x0000001fff047819 */ /* 0x000fe40000011402 */
[----:B-1----:R-:W-:-:S04]  /*01b0*/  ISETP.GE.U32.AND P0, PT, R2, UR4, PT ;  /* 0x0000000402007c0c */ /* 0x002fc8000bf06070 */
[----:B------:R-:W-:-:S13]  /*01c0*/  ISETP.GE.AND.EX P0, PT, R4, UR5, PT, P0 ;  /* 0x0000000504007c0c */ /* 0x000fda000bf06300 */
[----:B--23--:R-:W-:Y:S05]  /*01d0*/  @P0 BRA `(.L_x_4) ;  /* 0x0000000000e80947 */ /* 0x00cfea0003800000 */
[----:B------:R-:W-:Y:S01]  /*01e0*/  IABS R8, R3 ;  /* 0x0000000300087213 */ /* 0x000fe20000000000 */
[----:B------:R-:W0:Y:S01]  /*01f0*/  S2R R13, SR_CgaCtaId ;  /* 0x00000000000d7919 */ /* 0x000e220000008800 */
[----:B------:R-:W-:Y:S02]  /*0200*/  MOV R10, 0x400 ;  /* 0x00000400000a7802 */ /* 0x000fe40000000f00 */
[----:B------:R-:W1:Y:S08]  /*0210*/  I2F.RP R5, R8 ;  /* 0x0000000800057306 */ /* 0x000e700000209400 */
[----:B-1----:R-:W1:Y:S01]  /*0220*/  MUFU.RCP R5, R5 ;  /* 0x0000000500057308 */ /* 0x002e620000001000 */
[----:B0-----:R-:W-:Y:S01]  /*0230*/  LEA R15, R13, R10, 0x18 ;  /* 0x0000000a0d0f7211 */ /* 0x001fe200078ec0ff */
[----:B-1----:R-:W-:-:S06]  /*0240*/  VIADD R6, R5, 0xffffffe ;  /* 0x0ffffffe05067836 */ /* 0x002fcc0000000000 */
[----:B------:R0:W1:Y:S02]  /*0250*/  F2I.FTZ.U32.TRUNC.NTZ R7, R6 ;  /* 0x0000000600077305 */ /* 0x000064000021f000 */
[----:B0-----:R-:W-:Y:S02]  /*0260*/  HFMA2 R6, -RZ, RZ, 0, 0 ;  /* 0x00000000ff067431 */ /* 0x001fe400000001ff */
[----:B-1----:R-:W-:-:S04]  /*0270*/  IMAD.MOV R9, RZ, RZ, -R7 ;  /* 0x000000ffff097224 */ /* 0x002fc800078e0a07 */
[----:B------:R-:W-:-:S04]  /*0280*/  IMAD R9, R9, R8, RZ ;  /* 0x0000000809097224 */ /* 0x000fc800078e02ff */
[----:B------:R-:W-:Y:S01]  /*0290*/  IMAD.HI.U32 R7, R7, R9, R6 ;  /* 0x0000000907077227 */ /* 0x000fe200078e0006 */
[----:B------:R-:W-:Y:S01]  /*02a0*/  LOP3.LUT R6, R3, 0x400, RZ, 0x3c, !PT ;  /* 0x0000040003067812 */ /* 0x000fe200078e3cff */
[----:B------:R-:W0:Y:S03]  /*02b0*/  LDC R9, c[0x0][0x370] ;  /* 0x0000dc00ff097b82 */ /* 0x000e260000000800 */
[----:B------:R-:W-:Y:S01]  /*02c0*/  ISETP.GE.AND P2, PT, R6, RZ, PT ;  /* 0x000000ff0600720c */ /* 0x000fe20003f46270 */
[----:B------:R-:W-:-:S04]  /*02d0*/  IMAD.HI.U32 R5, R7, 0x400, RZ ;  /* 0x0000040007057827 */ /* 0x000fc800078e00ff */
[----:B------:R-:W-:-:S04]  /*02e0*/  IMAD.MOV R7, RZ, RZ, -R5 ;  /* 0x000000ffff077224 */ /* 0x000fc800078e0a05 */
[----:B------:R-:W-:-:S05]  /*02f0*/  IMAD R7, R8, R7, 0x400 ;  /* 0x0000040008077424 */ /* 0x000fca00078e0207 */
[----:B------:R-:W-:Y:S01]  /*0300*/  ISETP.GT.U32.AND P3, PT, R8, R7, PT ;  /* 0x000000070800720c */ /* 0x000fe20003f64070 */
[----:B0-----:R-:W-:-:S12]  /*0310*/  IMAD R9, R9, UR6, RZ ;  /* 0x0000000609097c24 */ /* 0x001fd8000f8e02ff */
[----:B------:R-:W-:Y:S02]  /*0320*/  @!P3 IMAD.IADD R7, R7, 0x1, -R8 ;  /* 0x000000010707b824 */ /* 0x000fe400078e0a08 */
[----:B------:R-:W-:Y:S01]  /*0330*/  @!P3 VIADD R5, R5, 0x1 ;  /* 0x000000010505b836 */ /* 0x000fe20000000000 */
[----:B------:R-:W-:Y:S02]  /*0340*/  ISETP.NE.AND P3, PT, R3, RZ, PT ;  /* 0x000000ff0300720c */ /* 0x000fe40003f65270 */
[----:B------:R-:W-:-:S13]  /*0350*/  ISETP.GE.U32.AND P0, PT, R7, R8, PT ;  /* 0x000000080700720c */ /* 0x000fda0003f06070 */
[----:B------:R-:W-:-:S05]  /*0360*/  @P0 VIADD R5, R5, 0x1 ;  /* 0x0000000105050836 */ /* 0x000fca0000000000 */
[----:B------:R-:W-:Y:S02]  /*0370*/  @!P2 IADD3 R5, PT, PT, -R5, RZ, RZ ;  /* 0x000000ff0505a210 */ /* 0x000fe40007ffe1ff */
[----:B------:R-:W-:-:S04]  /*0380*/  @!P3 LOP3.LUT R5, RZ, R3, RZ, 0x33, !PT ;  /* 0x00000003ff05b212 */ /* 0x000fc800078e33ff */
[----:B------:R-:W0:Y:S01]  /*0390*/  I2F.U32.RP R8, R5 ;  /* 0x0000000500087306 */ /* 0x000e220000209000 */
[----:B------:R-:W-:Y:S01]  /*03a0*/  IMAD.MOV R11, RZ, RZ, -R5 ;  /* 0x000000ffff0b7224 */ /* 0x000fe200078e0a05 */
[----:B------:R-:W-:Y:S02]  /*03b0*/  ISETP.NE.U32.AND P2, PT, R5, RZ, PT ;  /* 0x000000ff0500720c */ /* 0x000fe40003f45070 */
[----:B------:R-:W-:-:S04]  /*03c0*/  LOP3.LUT R13, RZ, R5, RZ, 0x33, !PT ;  /* 0x00000005ff0d7212 */ /* 0x000fc800078e33ff */
[----:B0-----:R-:W0:Y:S02]  /*03d0*/  MUFU.RCP R8, R8 ;  /* 0x0000000800087308 */ /* 0x001e240000001000 */
[----:B0-----:R-:W-:-:S06]  /*03e0*/  VIADD R6, R8, 0xffffffe ;  /* 0x0ffffffe08067836 */ /* 0x001fcc0000000000 */
[----:B------:R0:W1:Y:S02]  /*03f0*/  F2I.FTZ.U32.TRUNC.NTZ R7, R6 ;  /* 0x0000000600077305 */ /* 0x000064000021f000 */
[----:B0-----:R-:W-:Y:S02]  /*0400*/  IMAD.MOV.U32 R6, RZ, RZ, RZ ;  /* 0x000000ffff067224 */ /* 0x001fe400078e00ff */
[----:B-1----:R-:W-:-:S04]  /*0410*/  IMAD R11, R11, R7, RZ ;  /* 0x000000070b0b7224 */ /* 0x002fc800078e02ff */
[----:B------:R-:W-:-:S04]  /*0420*/  IMAD.HI.U32 R11, R7, R11, R6 ;  /* 0x0000000b070b7227 */ /* 0x000fc800078e0006 */
[----:B------:R-:W-:-:S07]  /*0430*/  IMAD.MOV.U32 R7, RZ, RZ, R2 ;  /* 0x000000ffff077224 */ /* 0x000fce00078e0002 */
.L_x_5:
[----:B------:R-:W-:-:S04]  /*0440*/  LEA R6, P0, R7, UR10, 0x2 ;  /* 0x0000000a07067c11 */ /* 0x000fc8000f8010ff */
[----:B------:R-:W-:-:S05]  /*0450*/  LEA.HI.X R7, R7, UR11, R4, 0x2, P0 ;  /* 0x0000000b07077c11 */ /* 0x000fca00080f1404 */
[----:B------:R0:W2:Y:S02]  /*0460*/  LDG.E R6, desc[UR8][R6.64] ;  /* 0x0000000806067981 */ /* 0x0000a4000c1e1900 */
[----:B0-----:R-:W-:-:S05]  /*0470*/  IADD3 R7, PT, PT, R9, R2, RZ ;  /* 0x0000000209077210 */ /* 0x001fca0007ffe0ff */
[----:B------:R-:W-:Y:S02]  /*0480*/  IMAD.MOV.U32 R2, RZ, RZ, R7 ;  /* 0x000000ffff027224 */ /* 0x000fe400078e0007 */
[----:B--2---:R-:W-:-:S05]  /*0490*/  IMAD.HI.U32 R4, R11, R6, RZ ;  /* 0x000000060b047227 */ /* 0x004fca00078e00ff */
[----:B------:R-:W-:-:S05]  /*04a0*/  IADD3 R8, PT, PT, -R4, RZ, RZ ;  /* 0x000000ff04087210 */ /* 0x000fca0007ffe1ff */
[----:B------:R-:W-:-:S05]  /*04b0*/  IMAD R8, R5, R8, R6 ;  /* 0x0000000805087224 */ /* 0x000fca00078e0206 */
[----:B------:R-:W-:-:S13]  /*04c0*/  ISETP.GE.U32.AND P0, PT, R8, R5, PT ;  /* 0x000000050800720c */ /* 0x000fda0003f06070 */
[----:B------:R-:W-:Y:S02]  /*04d0*/  @P0 IMAD.IADD R8, R8, 0x1, -R5 ;  /* 0x0000000108080824 */ /* 0x000fe400078e0a05 */
[----:B------:R-:W-:Y:S01]  /*04e0*/  @P0 VIADD R4, R4, 0x1 ;  /* 0x0000000104040836 */ /* 0x000fe20000000000 */
[----:B------:R-:W-:Y:S02]  /*04f0*/  ISETP.GE.U32.AND P0, PT, R7, UR4, PT ;  /* 0x0000000407007c0c */ /* 0x000fe4000bf06070 */
[----:B------:R-:W-:-:S13]  /*0500*/  ISETP.GE.U32.AND P3, PT, R8, R5, PT ;  /* 0x000000050800720c */ /* 0x000fda0003f66070 */
[----:B------:R-:W-:-:S05]  /*0510*/  @P3 VIADD R4, R4, 0x1 ;  /* 0x0000000104043836 */ /* 0x000fca0000000000 */
[----:B------:R-:W-:-:S05]  /*0520*/  SEL R4, R13, R4, !P2 ;  /* 0x000000040d047207 */ /* 0x000fca0005000000 */
[----:B------:R-:W-:-:S05]  /*0530*/  IMAD R4, R4, 0x4, R15 ;  /* 0x0000000404047824 */ /* 0x000fca00078e020f */
[----:B------:R0:W-:Y:S02]  /*0540*/  ATOMS.POPC.INC.32 RZ, [R4+URZ] ;  /* 0x0000000004ff7f8c */ /* 0x0001e4000d8000ff */
[----:B0-----:R-:W-:-:S04]  /*0550*/  SHF.R.S32.HI R4, RZ, 0x1f, R7 ;  /* 0x0000001fff047819 */ /* 0x001fc80000011407 */
[----:B------:R-:W-:-:S13]  /*0560*/  ISETP.GE.AND.EX P0, PT, R4, UR5, PT, P0 ;  /* 0x0000000504007c0c */ /* 0x000fda000bf06300 */
[----:B------:R-:W-:Y:S05]  /*0570*/  @!P0 BRA `(.L_x_5) ;  /* 0xfffffffc00b08947 */ /* 0x000fea000383ffff */
.L_x_4:
[----:B------:R-:W-:Y:S05]  /*0580*/  BSYNC.RECONVERGENT B0 ;  /* 0x0000000000007941 */ /* 0x000fea0003800200 */
.L_x_3:
[----:B------:R-:W-:Y:S06]  /*0590*/  BAR.SYNC.DEFER_BLOCKING 0x0 ;  /* 0x0000000000007b1d */ /* 0x000fec0000010000 */
[----:B------:R-:W-:Y:S05]  /*05a0*/  @P1 EXIT ;  /* 0x000000000000194d */ /* 0x000fea0003800000 */
[----:B------:R-:W0:Y:S01]  /*05b0*/  S2UR UR5, SR_CgaCtaId ;  /* 0x00000000000579c3 */ /* 0x000e220000008800 */
[----:B------:R-:W-:-:S07]  /*05c0*/  UMOV UR4, 0x400 ;  /* 0x0000040000047882 */ /* 0x000fce0000000000 */
[----:B------:R-:W1:Y:S01]  /*05d0*/  LDC.64 R6, c[0x0][0x390] ;  /* 0x0000e400ff067b82 */ /* 0x000e620000000a00 */
[----:B0-----:R-:W-:-:S12]  /*05e0*/  ULEA UR4, UR5, UR4, 0x18 ;  /* 0x0000000405047291 */ /* 0x001fd8000f8ec0ff */
.L_x_6:
[C---:B------:R-:W-:Y:S01]  /*05f0*/  LEA R2, R0.reuse, UR4, 0x2 ;  /* 0x0000000400027c11 */ /* 0x040fe2000f8e10ff */
[----:B01----:R-:W-:-:S04]  /*0600*/  IMAD.WIDE R4, R0, 0x4, R6 ;  /* 0x0000000400047825 */ /* 0x003fc800078e0206 */
[----:B------:R-:W0:Y:S01]  /*0610*/  LDS R9, [R2] ;  /* 0x0000000002097984 */ /* 0x000e220000000800 */
[----:B------:R-:W-:-:S05]  /*0620*/  VIADD R0, R0, UR6 ;  /* 0x0000000600007c36 */ /* 0x000fca0008000000 */
[----:B------:R-:W-:Y:S01]  /*0630*/  ISETP.GE.AND P0, PT, R0, R3, PT ;  /* 0x000000030000720c */ /* 0x000fe20003f06270 */
[----:B0-----:R0:W-:-:S12]  /*0640*/  REDG.E.ADD.STRONG.GPU desc[UR8][R4.64], R9 ;  /* 0x000000090400798e */ /* 0x0011d8000c12e108 */
[----:B------:R-:W-:Y:S05]  /*0650*/  @!P0 BRA `(.L_x_6) ;  /* 0xfffffffc00e48947 */ /* 0x000fea000383ffff */
[----:B------:R-:W-:Y:S05]  /*0660*/  EXIT ;  /* 0x000000000000794d */ /* 0x000fea0003800000 */
.L_x_7:
[----:B------:R-:W-:-:S00]  /*0670*/  BRA `(.L_x_7) ;  /* 0xfffffffc00fc7947 */ /* 0x000fc0000383ffff */
[----:B------:R-:W-:-:S00]  /*0680*/  NOP ;  /* 0x0000000000007918 */ /* 0x000fc00000000000 */
[----:B------:R-:W-:-:S00]  /*0690*/  NOP ;  /* 0x0000000000007918 */ /* 0x000fc00000000000 */
[----:B------:R-:W-:-:S00]  /*06a0*/  NOP ;  /* 0x0000000000007918 */ /* 0x000fc00000000000 */
[----:B------:R-:W-:-:S00]  /*06b0*/  NOP ;  /* 0x0000000000007918 */ /* 0x000fc00000000000 */
[----:B------:R-:W-:-:S00]  /*06c0*/  NOP ;  /* 0x0000000000007918 */ /* 0x000fc00000000000 */
[----:B------:R-:W-:-:S00]  /*06d0*/  NOP ;  /* 0x0000000000007918 */ /* 0x000fc00000000000 */
[----:B------:R-:W-:-:S00]  /*06e0*/  NOP ;  /* 0x0000000000007918 */ /* 0x000fc00000000000 */
[----:B------:R-:W-:-:S00]  /*06f0*/  NOP ;  /* 0x0000000000007918 */ /* 0x000fc00000000000 */
.L_x_8:


//--------------------- .nv.shared._Z12histo_kernelPjlS_i --------------------------
	.section	.nv.shared._Z12histo_kernelPjlS_i,"aw",@nobits
	.sectionflags	@""
	.align	4
.nv.shared._Z12histo_kernelPjlS_i:
	.zero		2048


//--------------------- .nv.shared.reserved.0     --------------------------
	.section	.nv.shared.reserved.0,"aw",@nobits
	.weak		__nv_reservedSMEM_offset_0_alias
	.size		__nv_reservedSMEM_offset_0_alias, 0, 64
	.other		__nv_reservedSMEM_offset_0_alias,@"STO_CUDA_RESERVED_SHARED STV_DEFAULT"
__nv_reservedSMEM_offset_0_alias:
	.zero		0
	.zero		64


//--------------------- .nv.constant0._Z12histo_kernelPjlS_i --------------------------
	.section	.nv.constant0._Z12histo_kernelPjlS_i,"a",@progbits
	.sectionflags	@""
	.align	4
.nv.constant0._Z12histo_kernelPjlS_i:
	.zero		924


//--------------------- SYMBOLS --------------------------

	.type		.nv.reservedSmem.offset0,@object
	.size		.nv.reservedSmem.offset0,0x4
	.type		.nv.reservedSmem.cap,@object
	.size		.nv.reservedSmem.cap,0x4
